//
// Generated by NVIDIA NVVM Compiler
//
// Compiler Build ID: CL-36424714
// Cuda compilation tools, release 13.0, V13.0.88
// Based on NVVM 20.0.0
//

.version 9.0
.target sm_100
.address_size 64

	// .globl	sortBlocks

.visible .entry sortBlocks(
	.param .u64 .ptr .align 1 sortBlocks_param_0,
	.param .u64 .ptr .align 1 sortBlocks_param_1,
	.param .u64 .ptr .align 1 sortBlocks_param_2,
	.param .u64 .ptr .align 1 sortBlocks_param_3,
	.param .u64 .ptr .align 1 sortBlocks_param_4,
	.param .u64 .ptr .align 1 sortBlocks_param_5,
	.param .u64 .ptr .align 1 sortBlocks_param_6,
	.param .u64 .ptr .align 1 sortBlocks_param_7,
	.param .u64 .ptr .align 1 sortBlocks_param_8,
	.param .u32 sortBlocks_param_9,
	.param .u32 sortBlocks_param_10,
	.param .u32 sortBlocks_param_11,
	.param .u32 sortBlocks_param_12,
	.param .u64 .ptr .align 1 sortBlocks_param_13,
	.param .u64 .ptr .align 1 sortBlocks_param_14,
	.param .u64 .ptr .align 1 sortBlocks_param_15,
	.param .u64 .ptr .align 1 sortBlocks_param_16,
	.param .u64 .ptr .align 1 sortBlocks_param_17
)
{
	.reg .pred 	%p<19>;
	.reg .b32 	%r<90>;
	.reg .b32 	%f<51>;
	.reg .b64 	%rd<75>;
	.reg .b64 	%fd<13>;

	ld.param.u64 	%rd11, [sortBlocks_param_0];
	ld.param.u64 	%rd12, [sortBlocks_param_1];
	ld.param.u64 	%rd13, [sortBlocks_param_2];
	ld.param.u64 	%rd14, [sortBlocks_param_3];
	ld.param.u64 	%rd15, [sortBlocks_param_4];
	ld.param.u64 	%rd16, [sortBlocks_param_5];
	ld.param.u64 	%rd24, [sortBlocks_param_7];
	ld.param.u32 	%r18, [sortBlocks_param_10];
	ld.param.u32 	%r19, [sortBlocks_param_11];
	ld.param.u32 	%r20, [sortBlocks_param_12];
	cvta.to.global.u64 	%rd1, %rd24;
	mov.u32 	%r21, %ctaid.x;
	mov.u32 	%r22, %ntid.x;
	mov.u32 	%r23, %tid.x;
	mad.lo.s32 	%r1, %r21, %r22, %r23;
	setp.ge.s32 	%p1, %r1, %r18;
	@%p1 bra 	$L__BB0_38;
	ld.param.u64 	%rd68, [sortBlocks_param_6];
	cvta.to.global.u64 	%rd25, %rd14;
	cvta.to.global.u64 	%rd26, %rd15;
	cvta.to.global.u64 	%rd27, %rd16;
	cvta.to.global.u64 	%rd28, %rd68;
	cvta.to.global.u64 	%rd29, %rd11;
	cvta.to.global.u64 	%rd30, %rd12;
	cvta.to.global.u64 	%rd31, %rd13;
	mul.wide.s32 	%rd32, %r1, 4;
	add.s64 	%rd33, %rd29, %rd32;
	ld.global.u32 	%r24, [%rd33];
	cvt.rn.f32.s32 	%f1, %r24;
	add.s64 	%rd34, %rd30, %rd32;
	ld.global.u32 	%r25, [%rd34];
	cvt.rn.f32.s32 	%f2, %r25;
	add.s64 	%rd35, %rd31, %rd32;
	ld.global.u32 	%r2, [%rd35];
	add.s64 	%rd2, %rd25, %rd32;
	ld.global.u32 	%r3, [%rd2];
	mul.wide.s32 	%rd36, %r18, 4;
	add.s64 	%rd3, %rd2, %rd36;
	ld.global.u32 	%r4, [%rd3];
	add.s64 	%rd4, %rd26, %rd32;
	ld.global.u32 	%r5, [%rd4];
	add.s64 	%rd5, %rd4, %rd36;
	ld.global.u32 	%r6, [%rd5];
	add.s64 	%rd6, %rd27, %rd32;
	ld.global.u32 	%r7, [%rd6];
	add.s64 	%rd7, %rd6, %rd36;
	ld.global.u32 	%r8, [%rd7];
	add.s64 	%rd8, %rd28, %rd32;
	ld.global.u32 	%r9, [%rd8];
	add.s64 	%rd9, %rd8, %rd36;
	ld.global.u32 	%r10, [%rd9];
	setp.lt.s32 	%p2, %r2, 1;
	@%p2 bra 	$L__BB0_3;
	mul.f32 	%f48, %f1, %f2;
	add.s32 	%r87, %r6, %r5;
	add.s32 	%r86, %r4, %r3;
	bra.uni 	$L__BB0_4;
$L__BB0_3:
	cvt.f64.f32 	%fd1, %f1;
	mul.f64 	%fd2, %fd1, 0d3FE0000000000000;
	add.f32 	%f14, %f1, 0f3F800000;
	cvt.f64.f32 	%fd3, %f14;
	mul.f64 	%fd4, %fd2, %fd3;
	cvt.rn.f32.f64 	%f48, %fd4;
	mov.u32 	%r86, %r3;
	mov.u32 	%r87, %r5;
$L__BB0_4:
	cvt.rn.f32.s32 	%f15, %r7;
	cvt.rn.f32.s32 	%f16, %r8;
	mul.f32 	%f6, %f15, %f16;
	cvt.rn.f32.s32 	%f17, %r9;
	cvt.rn.f32.s32 	%f18, %r10;
	mul.f32 	%f7, %f17, %f18;
	setp.ne.s32 	%p3, %r2, 0;
	@%p3 bra 	$L__BB0_6;
	cvt.rn.f32.s32 	%f27, %r5;
	add.s32 	%r29, %r5, 1;
	cvt.rn.f32.s32 	%f28, %r29;
	mul.f32 	%f29, %f27, %f28;
	cvt.f64.f32 	%fd5, %f29;
	mul.f64 	%fd6, %fd5, 0d3FE0000000000000;
	shl.b32 	%r30, %r1, 2;
	mul.wide.s32 	%rd39, %r30, 4;
	add.s64 	%rd40, %rd1, %rd39;
	ld.global.u32 	%r31, [%rd40];
	cvt.rn.f64.s32 	%fd7, %r31;
	mul.f64 	%fd8, %fd6, %fd7;
	cvt.rn.f32.f64 	%f49, %fd8;
	cvt.rn.f32.s32 	%f30, %r3;
	add.s32 	%r32, %r3, 1;
	cvt.rn.f32.s32 	%f31, %r32;
	mul.f32 	%f32, %f30, %f31;
	cvt.f64.f32 	%fd9, %f32;
	mul.f64 	%fd10, %fd9, 0d3FE0000000000000;
	ld.global.u32 	%r33, [%rd40+4];
	cvt.rn.f64.s32 	%fd11, %r33;
	mul.f64 	%fd12, %fd10, %fd11;
	cvt.rn.f32.f64 	%f50, %fd12;
	bra.uni 	$L__BB0_7;
$L__BB0_6:
	cvt.rn.f32.s32 	%f19, %r5;
	cvt.rn.f32.s32 	%f20, %r6;
	mul.f32 	%f21, %f19, %f20;
	shl.b32 	%r26, %r1, 2;
	mul.wide.s32 	%rd37, %r26, 4;
	add.s64 	%rd38, %rd1, %rd37;
	ld.global.u32 	%r27, [%rd38];
	cvt.rn.f32.s32 	%f22, %r27;
	mul.f32 	%f49, %f21, %f22;
	cvt.rn.f32.s32 	%f23, %r3;
	cvt.rn.f32.s32 	%f24, %r4;
	mul.f32 	%f25, %f23, %f24;
	ld.global.u32 	%r28, [%rd38+4];
	cvt.rn.f32.s32 	%f26, %r28;
	mul.f32 	%f50, %f25, %f26;
$L__BB0_7:
	ld.param.u64 	%rd70, [sortBlocks_param_13];
	ld.param.u64 	%rd69, [sortBlocks_param_8];
	shl.b32 	%r15, %r1, 2;
	cvta.to.global.u64 	%rd41, %rd69;
	mul.wide.s32 	%rd42, %r15, 4;
	add.s64 	%rd43, %rd41, %rd42;
	st.global.u32 	[%rd43], %r2;
	st.global.u32 	[%rd43+4], %r2;
	add.s32 	%r34, %r2, 1;
	st.global.u32 	[%rd43+8], %r34;
	st.global.u32 	[%rd43+12], %r34;
	add.f32 	%f33, %f49, %f50;
	add.f32 	%f34, %f6, %f33;
	add.f32 	%f35, %f7, %f34;
	cvta.to.global.u64 	%rd44, %rd70;
	add.s64 	%rd10, %rd44, %rd42;
	mov.b32 	%r35, 3;
	st.global.u32 	[%rd10], %r35;
	st.global.u32 	[%rd10+4], %r35;
	st.global.u32 	[%rd10+8], %r35;
	st.global.u32 	[%rd10+12], %r35;
	setp.leu.f32 	%p4, %f35, %f48;
	@%p4 bra 	$L__BB0_9;
	mov.b32 	%r88, 1;
	st.global.u32 	[%rd10], %r88;
	st.global.u32 	[%rd10+4], %r88;
	st.global.u32 	[%rd10+8], %r88;
	st.global.u32 	[%rd10+12], %r88;
	bra.uni 	$L__BB0_37;
$L__BB0_9:
	setp.leu.f32 	%p5, %f50, 0f00000000;
	@%p5 bra 	$L__BB0_14;
	cvt.rn.f32.s32 	%f36, %r19;
	setp.ltu.f32 	%p7, %f50, %f36;
	@%p7 bra 	$L__BB0_13;
	ld.global.u32 	%r41, [%rd2];
	ld.global.u32 	%r42, [%rd3];
	add.s32 	%r43, %r42, %r41;
	cvt.rn.f32.s32 	%f37, %r43;
	add.f32 	%f38, %f1, %f2;
	setp.leu.f32 	%p8, %f38, %f37;
	@%p8 bra 	$L__BB0_13;
	mov.b32 	%r44, 0;
	st.global.u32 	[%rd10+4], %r44;
	bra.uni 	$L__BB0_17;
$L__BB0_13:
	mov.b32 	%r45, 1;
	st.global.u32 	[%rd10+4], %r45;
	bra.uni 	$L__BB0_17;
$L__BB0_14:
	ld.global.u32 	%r36, [%rd2];
	ld.global.u32 	%r37, [%rd3];
	add.s32 	%r38, %r37, %r36;
	setp.le.s32 	%p6, %r38, %r20;
	@%p6 bra 	$L__BB0_16;
	mov.b32 	%r40, 2;
	st.global.u32 	[%rd10+4], %r40;
	bra.uni 	$L__BB0_17;
$L__BB0_16:
	mov.b32 	%r39, 3;
	st.global.u32 	[%rd10+4], %r39;
$L__BB0_17:
	setp.leu.f32 	%p9, %f49, 0f00000000;
	@%p9 bra 	$L__BB0_22;
	cvt.rn.f32.s32 	%f39, %r19;
	setp.ltu.f32 	%p11, %f49, %f39;
	@%p11 bra 	$L__BB0_21;
	ld.global.u32 	%r51, [%rd4];
	ld.global.u32 	%r52, [%rd5];
	add.s32 	%r53, %r52, %r51;
	cvt.rn.f32.s32 	%f40, %r53;
	add.f32 	%f41, %f1, %f2;
	setp.leu.f32 	%p12, %f41, %f40;
	@%p12 bra 	$L__BB0_21;
	mov.b32 	%r88, 0;
	st.global.u32 	[%rd10], %r88;
	bra.uni 	$L__BB0_25;
$L__BB0_21:
	mov.b32 	%r88, 1;
	st.global.u32 	[%rd10], %r88;
	bra.uni 	$L__BB0_25;
$L__BB0_22:
	ld.global.u32 	%r46, [%rd4];
	ld.global.u32 	%r47, [%rd5];
	add.s32 	%r48, %r47, %r46;
	setp.le.s32 	%p10, %r48, %r20;
	@%p10 bra 	$L__BB0_24;
	mov.b32 	%r88, 2;
	st.global.u32 	[%rd10], %r88;
	bra.uni 	$L__BB0_25;
$L__BB0_24:
	mov.b32 	%r88, 3;
	st.global.u32 	[%rd10], %r88;
$L__BB0_25:
	setp.leu.f32 	%p13, %f6, 0f00000000;
	@%p13 bra 	$L__BB0_30;
	cvt.rn.f32.s32 	%f42, %r19;
	setp.ltu.f32 	%p14, %f6, %f42;
	@%p14 bra 	$L__BB0_29;
	ld.global.u32 	%r57, [%rd6];
	ld.global.u32 	%r58, [%rd7];
	add.s32 	%r59, %r58, %r57;
	cvt.rn.f32.s32 	%f43, %r59;
	add.f32 	%f44, %f1, %f2;
	setp.leu.f32 	%p15, %f44, %f43;
	@%p15 bra 	$L__BB0_29;
	mov.b32 	%r60, 0;
	st.global.u32 	[%rd10+8], %r60;
	bra.uni 	$L__BB0_31;
$L__BB0_29:
	mov.b32 	%r61, 1;
	st.global.u32 	[%rd10+8], %r61;
	bra.uni 	$L__BB0_31;
$L__BB0_30:
	mov.b32 	%r56, 3;
	st.global.u32 	[%rd10+8], %r56;
$L__BB0_31:
	setp.leu.f32 	%p16, %f7, 0f00000000;
	@%p16 bra 	$L__BB0_36;
	cvt.rn.f32.s32 	%f45, %r19;
	setp.ltu.f32 	%p17, %f7, %f45;
	@%p17 bra 	$L__BB0_35;
	ld.global.u32 	%r63, [%rd8];
	ld.global.u32 	%r64, [%rd9];
	add.s32 	%r65, %r64, %r63;
	cvt.rn.f32.s32 	%f46, %r65;
	add.f32 	%f47, %f1, %f2;
	setp.leu.f32 	%p18, %f47, %f46;
	@%p18 bra 	$L__BB0_35;
	mov.b32 	%r66, 0;
	st.global.u32 	[%rd10+12], %r66;
	bra.uni 	$L__BB0_37;
$L__BB0_35:
	mov.b32 	%r67, 1;
	st.global.u32 	[%rd10+12], %r67;
	bra.uni 	$L__BB0_37;
$L__BB0_36:
	mov.b32 	%r62, 3;
	st.global.u32 	[%rd10+12], %r62;
$L__BB0_37:
	ld.param.u64 	%rd74, [sortBlocks_param_17];
	ld.param.u64 	%rd73, [sortBlocks_param_16];
	ld.param.u64 	%rd72, [sortBlocks_param_15];
	ld.param.u64 	%rd71, [sortBlocks_param_14];
	cvta.to.global.u64 	%rd45, %rd71;
	cvta.to.global.u64 	%rd46, %rd72;
	mul.wide.u32 	%rd47, %r88, 4;
	add.s64 	%rd48, %rd46, %rd47;
	atom.global.add.u32 	%r69, [%rd48], 1;
	cvta.to.global.u64 	%rd49, %rd74;
	mul.wide.s32 	%rd50, %r15, 4;
	add.s64 	%rd51, %rd49, %rd50;
	st.global.u32 	[%rd51], %r69;
	ld.global.u32 	%r70, [%rd10];
	mul.wide.s32 	%rd52, %r70, 4;
	add.s64 	%rd53, %rd45, %rd52;
	atom.global.add.u32 	%r71, [%rd53], %r87;
	cvta.to.global.u64 	%rd54, %rd73;
	add.s64 	%rd55, %rd54, %rd50;
	st.global.u32 	[%rd55], %r71;
	ld.global.u32 	%r72, [%rd10+4];
	mul.wide.s32 	%rd56, %r72, 4;
	add.s64 	%rd57, %rd46, %rd56;
	atom.global.add.u32 	%r73, [%rd57], 1;
	st.global.u32 	[%rd51+4], %r73;
	ld.global.u32 	%r74, [%rd10+4];
	mul.wide.s32 	%rd58, %r74, 4;
	add.s64 	%rd59, %rd45, %rd58;
	atom.global.add.u32 	%r75, [%rd59], %r86;
	st.global.u32 	[%rd55+4], %r75;
	ld.global.u32 	%r76, [%rd10+8];
	mul.wide.s32 	%rd60, %r76, 4;
	add.s64 	%rd61, %rd46, %rd60;
	atom.global.add.u32 	%r77, [%rd61], 1;
	st.global.u32 	[%rd51+8], %r77;
	ld.global.u32 	%r78, [%rd10+8];
	mul.wide.s32 	%rd62, %r78, 4;
	add.s64 	%rd63, %rd45, %rd62;
	add.s32 	%r79, %r8, %r7;
	atom.global.add.u32 	%r80, [%rd63], %r79;
	st.global.u32 	[%rd55+8], %r80;
	ld.global.u32 	%r81, [%rd10+12];
	mul.wide.s32 	%rd64, %r81, 4;
	add.s64 	%rd65, %rd46, %rd64;
	atom.global.add.u32 	%r82, [%rd65], 1;
	st.global.u32 	[%rd51+12], %r82;
	ld.global.u32 	%r83, [%rd10+12];
	mul.wide.s32 	%rd66, %r83, 4;
	add.s64 	%rd67, %rd45, %rd66;
	add.s32 	%r84, %r10, %r9;
	atom.global.add.u32 	%r85, [%rd67], %r84;
	st.global.u32 	[%rd55+12], %r85;
$L__BB0_38:
	ret;

}


// ===== COMPILED SASS (sm_100) =====

	.target	sm_100

	.elftype	@"ET_EXEC"


//--------------------- .note.nv.tkinfo           --------------------------
	.section	.note.nv.tkinfo,"",@"SHT_NOTE"
	.sectionflags	@"SHF_NOTE_NV_TKINFO"
	.tkinfo
        /*0018*/ 	.word	0x00000002
        /*0030*/ 	.string	""
        /*0030*/ 	.string	"ptxas"
        /*0030*/ 	.string	"Cuda compilation tools, release 13.0, V13.0.88"
        /*0030*/ 	.string	"Build cuda_13.0.r13.0/compiler.36424714_0"
        /*0030*/ 	.string	"-arch sm_100 -m 64 "



//--------------------- .note.nv.cuinfo           --------------------------
	.section	.note.nv.cuinfo,"",@"SHT_NOTE"
	.sectionflags	@"SHF_NOTE_NV_CUINFO"
        /*0018*/ 	.short	0x0002
        /*001a*/ 	.short	0x0064
        /*001c*/ 	.short	0x0082
	.zero		2


//--------------------- .nv.info                  --------------------------
	.section	.nv.info,"",@"SHT_CUDA_INFO"
	.align	4


	//----- nvinfo : EIATTR_REGCOUNT
	.align		4
        /*0000*/ 	.byte	0x04, 0x2f
        /*0002*/ 	.short	(.L_1 - .L_0)
	.align		4
.L_0:
        /*0004*/ 	.word	index@(sortBlocks)
        /*0008*/ 	.word	0x00000028


	//----- nvinfo : EIATTR_FRAME_SIZE
	.align		4
.L_1:
        /*000c*/ 	.byte	0x04, 0x11
        /*000e*/ 	.short	(.L_3 - .L_2)
	.align		4
.L_2:
        /*0010*/ 	.word	index@(sortBlocks)
        /*0014*/ 	.word	0x00000000


	//----- nvinfo : EIATTR_MIN_STACK_SIZE
	.align		4
.L_3:
        /*0018*/ 	.byte	0x04, 0x12
        /*001a*/ 	.short	(.L_5 - .L_4)
	.align		4
.L_4:
        /*001c*/ 	.word	index@(sortBlocks)
        /*0020*/ 	.word	0x00000000
.L_5:


//--------------------- .nv.compat                --------------------------
	.section	.nv.compat,"",@"SHT_CUDA_COMPAT_INFO"
	.align	4
        /*0000*/ 	.byte	0x02, 0x09, 0x00, 0x00, 0x02, 0x02, 0x01, 0x00, 0x02, 0x05, 0x05, 0x00, 0x03, 0x07, 0x01, 0x01
        /*0010*/ 	.byte	0x02, 0x03, 0x00, 0x00, 0x02, 0x06, 0x01, 0x00, 0x04, 0x0b, 0x08, 0x00, 0x01, 0x00, 0x00, 0x00
        /*0020*/ 	.byte	0x00, 0x00, 0x00, 0x00


//--------------------- .nv.info.sortBlocks       --------------------------
	.section	.nv.info.sortBlocks,"",@"SHT_CUDA_INFO"
	.sectionflags	@""
	.align	4


	//----- nvinfo : EIATTR_CUDA_API_VERSION
	.align		4
        /*0000*/ 	.byte	0x04, 0x37
        /*0002*/ 	.short	(.L_7 - .L_6)
.L_6:
        /*0004*/ 	.word	0x00000082


	//----- nvinfo : EIATTR_KPARAM_INFO
	.align		4
.L_7:
        /*0008*/ 	.byte	0x04, 0x17
        /*000a*/ 	.short	(.L_9 - .L_8)
.L_8:
        /*000c*/ 	.word	0x00000000
        /*0010*/ 	.short	0x0011
        /*0012*/ 	.short	0x0078
        /*0014*/ 	.byte	0x00, 0xf5, 0x21, 0x00


	//----- nvinfo : EIATTR_KPARAM_INFO
	.align		4
.L_9:
        /*0018*/ 	.byte	0x04, 0x17
        /*001a*/ 	.short	(.L_11 - .L_10)
.L_10:
        /*001c*/ 	.word	0x00000000
        /*0020*/ 	.short	0x0010
        /*0022*/ 	.short	0x0070
        /*0024*/ 	.byte	0x00, 0xf5, 0x21, 0x00


	//----- nvinfo : EIATTR_KPARAM_INFO
	.align		4
.L_11:
        /*0028*/ 	.byte	0x04, 0x17
        /*002a*/ 	.short	(.L_13 - .L_12)
.L_12:
        /*002c*/ 	.word	0x00000000
        /*0030*/ 	.short	0x000f
        /*0032*/ 	.short	0x0068
        /*0034*/ 	.byte	0x00, 0xf5, 0x21, 0x00


	//----- nvinfo : EIATTR_KPARAM_INFO
	.align		4
.L_13:
        /*0038*/ 	.byte	0x04, 0x17
        /*003a*/ 	.short	(.L_15 - .L_14)
.L_14:
        /*003c*/ 	.word	0x00000000
        /*0040*/ 	.short	0x000e
        /*0042*/ 	.short	0x0060
        /*0044*/ 	.byte	0x00, 0xf5, 0x21, 0x00


	//----- nvinfo : EIATTR_KPARAM_INFO
	.align		4
.L_15:
        /*0048*/ 	.byte	0x04, 0x17
        /*004a*/ 	.short	(.L_17 - .L_16)
.L_16:
        /*004c*/ 	.word	0x00000000
        /*0050*/ 	.short	0x000d
        /*0052*/ 	.short	0x0058
        /*0054*/ 	.byte	0x00, 0xf5, 0x21, 0x00


	//----- nvinfo : EIATTR_KPARAM_INFO
	.align		4
.L_17:
        /*0058*/ 	.byte	0x04, 0x17
        /*005a*/ 	.short	(.L_19 - .L_18)
.L_18:
        /*005c*/ 	.word	0x00000000
        /*0060*/ 	.short	0x000c
        /*0062*/ 	.short	0x0054
        /*0064*/ 	.byte	0x00, 0xf0, 0x11, 0x00


	//----- nvinfo : EIATTR_KPARAM_INFO
	.align		4
.L_19:
        /*0068*/ 	.byte	0x04, 0x17
        /*006a*/ 	.short	(.L_21 - .L_20)
.L_20:
        /*006c*/ 	.word	0x00000000
        /*0070*/ 	.short	0x000b
        /*0072*/ 	.short	0x0050
        /*0074*/ 	.byte	0x00, 0xf0, 0x11, 0x00


	//----- nvinfo : EIATTR_KPARAM_INFO
	.align		4
.L_21:
        /*0078*/ 	.byte	0x04, 0x17
        /*007a*/ 	.short	(.L_23 - .L_22)
.L_22:
        /*007c*/ 	.word	0x00000000
        /*0080*/ 	.short	0x000a
        /*0082*/ 	.short	0x004c
        /*0084*/ 	.byte	0x00, 0xf0, 0x11, 0x00


	//----- nvinfo : EIATTR_KPARAM_INFO
	.align		4
.L_23:
        /*0088*/ 	.byte	0x04, 0x17
        /*008a*/ 	.short	(.L_25 - .L_24)
.L_24:
        /*008c*/ 	.word	0x00000000
        /*0090*/ 	.short	0x0009
        /*0092*/ 	.short	0x0048
        /*0094*/ 	.byte	0x00, 0xf0, 0x11, 0x00


	//----- nvinfo : EIATTR_KPARAM_INFO
	.align		4
.L_25:
        /*0098*/ 	.byte	0x04, 0x17
        /*009a*/ 	.short	(.L_27 - .L_26)
.L_26:
        /*009c*/ 	.word	0x00000000
        /*00a0*/ 	.short	0x0008
        /*00a2*/ 	.short	0x0040
        /*00a4*/ 	.byte	0x00, 0xf5, 0x21, 0x00


	//----- nvinfo : EIATTR_KPARAM_INFO
	.align		4
.L_27:
        /*00a8*/ 	.byte	0x04, 0x17
        /*00aa*/ 	.short	(.L_29 - .L_28)
.L_28:
        /*00ac*/ 	.word	0x00000000
        /*00b0*/ 	.short	0x0007
        /*00b2*/ 	.short	0x0038
        /*00b4*/ 	.byte	0x00, 0xf5, 0x21, 0x00


	//----- nvinfo : EIATTR_KPARAM_INFO
	.align		4
.L_29:
        /*00b8*/ 	.byte	0x04, 0x17
        /*00ba*/ 	.short	(.L_31 - .L_30)
.L_30:
        /*00bc*/ 	.word	0x00000000
        /*00c0*/ 	.short	0x0006
        /*00c2*/ 	.short	0x0030
        /*00c4*/ 	.byte	0x00, 0xf5, 0x21, 0x00


	//----- nvinfo : EIATTR_KPARAM_INFO
	.align		4
.L_31:
        /*00c8*/ 	.byte	0x04, 0x17
        /*00ca*/ 	.short	(.L_33 - .L_32)
.L_32:
        /*00cc*/ 	.word	0x00000000
        /*00d0*/ 	.short	0x0005
        /*00d2*/ 	.short	0x0028
        /*00d4*/ 	.byte	0x00, 0xf5, 0x21, 0x00


	//----- nvinfo : EIATTR_KPARAM_INFO
	.align		4
.L_33:
        /*00d8*/ 	.byte	0x04, 0x17
        /*00da*/ 	.short	(.L_35 - .L_34)
.L_34:
        /*00dc*/ 	.word	0x00000000
        /*00e0*/ 	.short	0x0004
        /*00e2*/ 	.short	0x0020
        /*00e4*/ 	.byte	0x00, 0xf5, 0x21, 0x00


	//----- nvinfo : EIATTR_KPARAM_INFO
	.align		4
.L_35:
        /*00e8*/ 	.byte	0x04, 0x17
        /*00ea*/ 	.short	(.L_37 - .L_36)
.L_36:
        /*00ec*/ 	.word	0x00000000
        /*00f0*/ 	.short	0x0003
        /*00f2*/ 	.short	0x0018
        /*00f4*/ 	.byte	0x00, 0xf5, 0x21, 0x00


	//----- nvinfo : EIATTR_KPARAM_INFO
	.align		4
.L_37:
        /*00f8*/ 	.byte	0x04, 0x17
        /*00fa*/ 	.short	(.L_39 - .L_38)
.L_38:
        /*00fc*/ 	.word	0x00000000
        /*0100*/ 	.short	0x0002
        /*0102*/ 	.short	0x0010
        /*0104*/ 	.byte	0x00, 0xf5, 0x21, 0x00


	//----- nvinfo : EIATTR_KPARAM_INFO
	.align		4
.L_39:
        /*0108*/ 	.byte	0x04, 0x17
        /*010a*/ 	.short	(.L_41 - .L_40)
.L_40:
        /*010c*/ 	.word	0x00000000
        /*0110*/ 	.short	0x0001
        /*0112*/ 	.short	0x0008
        /*0114*/ 	.byte	0x00, 0xf5, 0x21, 0x00


	//----- nvinfo : EIATTR_KPARAM_INFO
	.align		4
.L_41:
        /*0118*/ 	.byte	0x04, 0x17
        /*011a*/ 	.short	(.L_43 - .L_42)
.L_42:
        /*011c*/ 	.word	0x00000000
        /*0120*/ 	.short	0x0000
        /*0122*/ 	.short	0x0000
        /*0124*/ 	.byte	0x00, 0xf5, 0x21, 0x00


	//----- nvinfo : EIATTR_SPARSE_MMA_MASK
	.align		4
.L_43:
        /*0128*/ 	.byte	0x03, 0x50
        /*012a*/ 	.short	0x0000


	//----- nvinfo : EIATTR_MAXREG_COUNT
	.align		4
        /*012c*/ 	.byte	0x03, 0x1b
        /*012e*/ 	.short	0x00ff


	//----- nvinfo : EIATTR_MERCURY_ISA_VERSION
	.align		4
        /*0130*/ 	.byte	0x03, 0x5f
        /*0132*/ 	.short	0x0101


	//----- nvinfo : EIATTR_VRC_CTA_INIT_COUNT
	.align		4
        /*0134*/ 	.byte	0x02, 0x4a
	.zero		1
	.zero		1


	//----- nvinfo : EIATTR_EXIT_INSTR_OFFSETS
	.align		4
        /*0138*/ 	.byte	0x04, 0x1c
        /*013a*/ 	.short	(.L_45 - .L_44)


	//   ....[0]....
.L_44:
        /*013c*/ 	.word	0x00000070


	//   ....[1]....
        /*0140*/ 	.word	0x00001150


	//----- nvinfo : EIATTR_CRS_STACK_SIZE
	.align		4
.L_45:
        /*0144*/ 	.byte	0x04, 0x1e
        /*0146*/ 	.short	(.L_47 - .L_46)
.L_46:
        /*0148*/ 	.word	0x00000000


	//----- nvinfo : EIATTR_CBANK_PARAM_SIZE
	.align		4
.L_47:
        /*014c*/ 	.byte	0x03, 0x19
        /*014e*/ 	.short	0x0080


	//----- nvinfo : EIATTR_PARAM_CBANK
	.align		4
        /*0150*/ 	.byte	0x04, 0x0a
        /*0152*/ 	.short	(.L_49 - .L_48)
	.align		4
.L_48:
        /*0154*/ 	.word	index@(.nv.constant0.sortBlocks)
        /*0158*/ 	.short	0x0380
        /*015a*/ 	.short	0x0080


	//----- nvinfo : EIATTR_SW_WAR
	.align		4
.L_49:
        /*015c*/ 	.byte	0x04, 0x36
        /*015e*/ 	.short	(.L_51 - .L_50)
.L_50:
        /*0160*/ 	.word	0x00000008
.L_51:


//--------------------- .nv.callgraph             --------------------------
	.section	.nv.callgraph,"",@"SHT_CUDA_CALLGRAPH"
	.align	4
	.sectionentsize	8
	.align		4
        /*0000*/ 	.word	0x00000000
	.align		4
        /*0004*/ 	.word	0xffffffff
	.align		4
        /*0008*/ 	.word	0x00000000
	.align		4
        /*000c*/ 	.word	0xfffffffe
	.align		4
        /*0010*/ 	.word	0x00000000
	.align		4
        /*0014*/ 	.word	0xfffffffd
	.align		4
        /*0018*/ 	.word	0x00000000
	.align		4
        /*001c*/ 	.word	0xfffffffc


//--------------------- .text.sortBlocks          --------------------------
	.section	.text.sortBlocks,"ax",@progbits
	.align	128
        .global         sortBlocks
        .type           sortBlocks,@function
        .size           sortBlocks,(.L_x_24 - sortBlocks)
        .other          sortBlocks,@"STO_CUDA_ENTRY STV_DEFAULT"
sortBlocks:
.text.sortBlocks:
[----:B------:R-:W-:Y:S01]  /*0000*/  LDC R1, c[0x0][0x37c] ;  /* 0x0000df00ff017b82 */ /* 0x000fe20000000800 */
[----:B------:R-:W0:Y:S07]  /*0010*/  S2R R0, SR_TID.X ;  /* 0x0000000000007919 */ /* 0x000e2e0000002100 */
[----:B------:R-:W0:Y:S08]  /*0020*/  S2UR UR4, SR_CTAID.X ;  /* 0x00000000000479c3 */ /* 0x000e300000002500 */
[----:B------:R-:W0:Y:S08]  /*0030*/  LDC R35, c[0x0][0x360] ;  /* 0x0000d800ff237b82 */ /* 0x000e300000000800 */
[----:B------:R-:W1:Y:S01]  /*0040*/  LDC R9, c[0x0][0x3cc] ;  /* 0x0000f300ff097b82 */ /* 0x000e620000000800 */
[----:B0-----:R-:W-:-:S05]  /*0050*/  IMAD R35, R35, UR4, R0 ;  /* 0x0000000423237c24 */ /* 0x001fca000f8e0200 */
[----:B-1----:R-:W-:-:S13]  /*0060*/  ISETP.GE.AND P0, PT, R35, R9, PT ;  /* 0x000000092300720c */ /* 0x002fda0003f06270 */
[----:B------:R-:W-:Y:S05]  /*0070*/  @P0 EXIT ;  /* 0x000000000000094d */ /* 0x000fea0003800000 */
[----:B------:R-:W0:Y:S01]  /*0080*/  LDC.64 R4, c[0x0][0x390] ;  /* 0x0000e400ff047b82 */ /* 0x000e220000000a00 */
[----:B------:R-:W1:Y:S07]  /*0090*/  LDCU.64 UR4, c[0x0][0x358] ;  /* 0x00006b00ff0477ac */ /* 0x000e6e0008000a00 */
[----:B------:R-:W2:Y:S08]  /*00a0*/  LDC.64 R2, c[0x0][0x380] ;  /* 0x0000e000ff027b82 */ /* 0x000eb00000000a00 */
[----:B------:R-:W3:Y:S01]  /*00b0*/  LDC.64 R10, c[0x0][0x388] ;  /* 0x0000e200ff0a7b82 */ /* 0x000ee20000000a00 */
[----:B0-----:R-:W-:-:S07]  /*00c0*/  IMAD.WIDE R4, R35, 0x4, R4 ;  /* 0x0000000423047825 */ /* 0x001fce00078e0204 */
[----:B------:R-:W0:Y:S01]  /*00d0*/  LDC.64 R22, c[0x0][0x3a8] ;  /* 0x0000ea00ff167b82 */ /* 0x000e220000000a00 */
[----:B-1----:R-:W4:Y:S01]  /*00e0*/  LDG.E R0, desc[UR4][R4.64] ;  /* 0x0000000404007981 */ /* 0x002f22000c1e1900 */
[----:B--2---:R-:W-:-:S06]  /*00f0*/  IMAD.WIDE R2, R35, 0x4, R2 ;  /* 0x0000000423027825 */ /* 0x004fcc00078e0202 */
[----:B------:R-:W1:Y:S01]  /*0100*/  LDC.64 R20, c[0x0][0x3b0] ;  /* 0x0000ec00ff147b82 */ /* 0x000e620000000a00 */
[----:B------:R-:W2:Y:S01]  /*0110*/  LDG.E R6, desc[UR4][R2.64] ;  /* 0x0000000402067981 */ /* 0x000ea2000c1e1900 */
[----:B---3--:R-:W-:-:S06]  /*0120*/  IMAD.WIDE R10, R35, 0x4, R10 ;  /* 0x00000004230a7825 */ /* 0x008fcc00078e020a */
[----:B------:R-:W3:Y:S01]  /*0130*/  LDC.64 R18, c[0x0][0x398] ;  /* 0x0000e600ff127b82 */ /* 0x000ee20000000a00 */
[----:B------:R5:W2:Y:S07]  /*0140*/  LDG.E R7, desc[UR4][R10.64] ;  /* 0x000000040a077981 */ /* 0x000aae000c1e1900 */
[----:B------:R-:W5:Y:S01]  /*0150*/  LDC.64 R12, c[0x0][0x3a0] ;  /* 0x0000e800ff0c7b82 */ /* 0x000f620000000a00 */
[----:B0-----:R-:W-:-:S05]  /*0160*/  IMAD.WIDE R22, R35, 0x4, R22 ;  /* 0x0000000423167825 */ /* 0x001fca00078e0216 */
[----:B------:R-:W2:Y:S01]  /*0170*/  LDG.E R2, desc[UR4][R22.64] ;  /* 0x0000000416027981 */ /* 0x000ea2000c1e1900 */
[----:B-1----:R-:W-:-:S04]  /*0180*/  IMAD.WIDE R20, R35, 0x4, R20 ;  /* 0x0000000423147825 */ /* 0x002fc800078e0214 */
[----:B------:R-:W-:Y:S01]  /*0190*/  IMAD.WIDE R16, R9, 0x4, R22 ;  /* 0x0000000409107825 */ /* 0x000fe200078e0216 */
[----:B------:R-:W2:Y:S03]  /*01a0*/  LDG.E R3, desc[UR4][R20.64] ;  /* 0x0000000414037981 */ /* 0x000ea6000c1e1900 */
[----:B---3--:R-:W-:Y:S01]  /*01b0*/  IMAD.WIDE R18, R35, 0x4, R18 ;  /* 0x0000000423127825 */ /* 0x008fe200078e0212 */
[----:B------:R-:W3:Y:S03]  /*01c0*/  LDG.E R5, desc[UR4][R16.64] ;  /* 0x0000000410057981 */ /* 0x000ee6000c1e1900 */
[----:B------:R-:W-:Y:S01]  /*01d0*/  IMAD.WIDE R14, R9, 0x4, R20 ;  /* 0x00000004090e7825 */ /* 0x000fe200078e0214 */
[----:B------:R-:W3:Y:S03]  /*01e0*/  LDG.E R36, desc[UR4][R18.64] ;  /* 0x0000000412247981 */ /* 0x000ee6000c1e1900 */
[----:B-----5:R-:W-:Y:S01]  /*01f0*/  IMAD.WIDE R12, R35, 0x4, R12 ;  /* 0x00000004230c7825 */ /* 0x020fe200078e020c */
[----:B------:R-:W5:Y:S03]  /*0200*/  LDG.E R4, desc[UR4][R14.64] ;  /* 0x000000040e047981 */ /* 0x000f66000c1e1900 */
[C---:B------:R-:W-:Y:S01]  /*0210*/  IMAD.WIDE R10, R9.reuse, 0x4, R18 ;  /* 0x00000004090a7825 */ /* 0x040fe200078e0212 */
[----:B------:R-:W5:Y:S03]  /*0220*/  LDG.E R26, desc[UR4][R12.64] ;  /* 0x000000040c1a7981 */ /* 0x000f66000c1e1900 */
[----:B------:R-:W-:Y:S01]  /*0230*/  IMAD.WIDE R8, R9, 0x4, R12 ;  /* 0x0000000409087825 */ /* 0x000fe200078e020c */
[----:B------:R-:W5:Y:S04]  /*0240*/  LDG.E R27, desc[UR4][R10.64] ;  /* 0x000000040a1b7981 */ /* 0x000f68000c1e1900 */
[----:B------:R-:W5:Y:S01]  /*0250*/  LDG.E R29, desc[UR4][R8.64] ;  /* 0x00000004081d7981 */ /* 0x000f62000c1e1900 */
[----:B------:R-:W-:Y:S01]  /*0260*/  BSSY.RECONVERGENT B0, `(.L_x_0) ;  /* 0x000003e000007945 */ /* 0x000fe20003800200 */
[----:B----4-:R-:W-:-:S02]  /*0270*/  ISETP.GE.AND P0, PT, R0, 0x1, PT ;  /* 0x000000010000780c */ /* 0x010fc40003f06270 */
[----:B--2---:R-:W-:-:S11]  /*0280*/  I2FP.F32.S32 R6, R6 ;  /* 0x0000000600067245 */ /* 0x004fd60000201400 */
[----:B------:R-:W0:Y:S01]  /*0290*/  @!P0 F2F.F64.F32 R30, R6 ;  /* 0x00000006001e8310 */ /* 0x000e220000201800 */
[----:B------:R-:W-:-:S07]  /*02a0*/  @!P0 FADD R28, R6, 1 ;  /* 0x3f800000061c8421 */ /* 0x000fce0000000000 */
[----:B------:R-:W1:Y:S01]  /*02b0*/  @!P0 F2F.F64.F32 R24, R28 ;  /* 0x0000001c00188310 */ /* 0x000e620000201800 */
[----:B------:R-:W-:Y:S01]  /*02c0*/  I2FP.F32.S32 R7, R7 ;  /* 0x0000000700077245 */ /* 0x000fe20000201400 */
[----:B0-----:R-:W-:Y:S01]  /*02d0*/  @!P0 DMUL R30, R30, 0.5 ;  /* 0x3fe000001e1e8828 */ /* 0x001fe20000000000 */
[----:B------:R-:W-:-:S07]  /*02e0*/  ISETP.NE.AND P1, PT, R0, RZ, PT ;  /* 0x000000ff0000720c */ /* 0x000fce0003f25270 */
[----:B-1----:R-:W-:Y:S01]  /*02f0*/  @!P0 DMUL R24, R30, R24 ;  /* 0x000000181e188228 */ /* 0x002fe20000000000 */
[----:B------:R-:W-:Y:S01]  /*0300*/  @P0 FMUL R30, R6, R7 ;  /* 0x00000007061e0220 */ /* 0x000fe20000400000 */
[----:B------:R-:W-:-:S05]  /*0310*/  I2FP.F32.S32 R31, R2 ;  /* 0x00000002001f7245 */ /* 0x000fca0000201400 */
[----:B------:R0:W1:Y:S01]  /*0320*/  @!P0 F2F.F32.F64 R30, R24 ;  /* 0x00000018001e8310 */ /* 0x0000620000301000 */
[----:B---3--:R-:W-:Y:S02]  /*0330*/  I2FP.F32.S32 R32, R5 ;  /* 0x0000000500207245 */ /* 0x008fe40000201400 */
[----:B------:R-:W-:Y:S02]  /*0340*/  I2FP.F32.S32 R33, R3 ;  /* 0x0000000300217245 */ /* 0x000fe40000201400 */
[----:B-----5:R-:W-:Y:S01]  /*0350*/  I2FP.F32.S32 R34, R4 ;  /* 0x0000000400227245 */ /* 0x020fe20000201400 */
[----:B------:R-:W-:-:S04]  /*0360*/  FMUL R31, R31, R32 ;  /* 0x000000201f1f7220 */ /* 0x000fc80000400000 */
[----:B------:R-:W-:Y:S01]  /*0370*/  FMUL R32, R33, R34 ;  /* 0x0000002221207220 */ /* 0x000fe20000400000 */
[----:B------:R-:W-:Y:S01]  /*0380*/  @P0 IADD3 R33, PT, PT, R36, R27, RZ ;  /* 0x0000001b24210210 */ /* 0x000fe20007ffe0ff */
[----:B------:R-:W-:Y:S01]  /*0390*/  @!P0 IMAD.MOV.U32 R33, RZ, RZ, R36 ;  /* 0x000000ffff218224 */ /* 0x000fe200078e0024 */
[----:B------:R-:W-:Y:S02]  /*03a0*/  @P0 IADD3 R34, PT, PT, R26, R29, RZ ;  /* 0x0000001d1a220210 */ /* 0x000fe40007ffe0ff */
[----:B------:R-:W-:Y:S01]  /*03b0*/  @!P0 MOV R34, R26 ;  /* 0x0000001a00228202 */ /* 0x000fe20000000f00 */
[----:B01----:R-:W-:Y:S06]  /*03c0*/  @P1 BRA `(.L_x_1) ;  /* 0x0000000000601947 */ /* 0x003fec0003800000 */
[----:B------:R-:W0:Y:S01]  /*03d0*/  LDC.64 R24, c[0x0][0x3b8] ;  /* 0x0000ee00ff187b82 */ /* 0x000e220000000a00 */
[----:B------:R-:W-:Y:S01]  /*03e0*/  IADD3 R27, PT, PT, R26, 0x1, RZ ;  /* 0x000000011a1b7810 */ /* 0x000fe20007ffe0ff */
[----:B------:R-:W-:Y:S01]  /*03f0*/  IMAD.SHL.U32 R35, R35, 0x4, RZ ;  /* 0x0000000423237824 */ /* 0x000fe200078e00ff */
[----:B------:R-:W-:Y:S02]  /*0400*/  I2FP.F32.S32 R26, R26 ;  /* 0x0000001a001a7245 */ /* 0x000fe40000201400 */
[----:B------:R-:W-:-:S05]  /*0410*/  I2FP.F32.S32 R27, R27 ;  /* 0x0000001b001b7245 */ /* 0x000fca0000201400 */
[----:B------:R-:W-:Y:S01]  /*0420*/  FMUL R29, R26, R27 ;  /* 0x0000001b1a1d7220 */ /* 0x000fe20000400000 */
[----:B0-----:R-:W-:-:S05]  /*0430*/  IMAD.WIDE R24, R35, 0x4, R24 ;  /* 0x0000000423187825 */ /* 0x001fca00078e0218 */
[----:B------:R-:W2:Y:S01]  /*0440*/  LDG.E R27, desc[UR4][R24.64] ;  /* 0x00000004181b7981 */ /* 0x000ea2000c1e1900 */
[----:B------:R-:W0:Y:S02]  /*0450*/  F2F.F64.F32 R28, R29 ;  /* 0x0000001d001c7310 */ /* 0x000e240000201800 */
[----:B0-----:R-:W-:-:S06]  /*0460*/  DMUL R28, R28, 0.5 ;  /* 0x3fe000001c1c7828 */ /* 0x001fcc0000000000 */
[----:B--2---:R-:W0:Y:S02]  /*0470*/  I2F.F64 R26, R27 ;  /* 0x0000001b001a7312 */ /* 0x004e240000201c00 */
[----:B0-----:R-:W-:Y:S02]  /*0480*/  DMUL R26, R28, R26 ;  /* 0x0000001a1c1a7228 */ /* 0x001fe40000000000 */
[----:B------:R-:W2:Y:S01]  /*0490*/  LDG.E R28, desc[UR4][R24.64+0x4] ;  /* 0x00000404181c7981 */ /* 0x000ea2000c1e1900 */
[----:B------:R-:W-:Y:S01]  /*04a0*/  VIADD R37, R36, 0x1 ;  /* 0x0000000124257836 */ /* 0x000fe20000000000 */
[----:B------:R-:W-:-:S04]  /*04b0*/  I2FP.F32.S32 R36, R36 ;  /* 0x0000002400247245 */ /* 0x000fc80000201400 */
[----:B------:R-:W-:Y:S02]  /*04c0*/  I2FP.F32.S32 R37, R37 ;  /* 0x0000002500257245 */ /* 0x000fe40000201400 */
[----:B------:R-:W-:Y:S03]  /*04d0*/  F2F.F32.F64 R26, R26 ;  /* 0x0000001a001a7310 */ /* 0x000fe60000301000 */
[----:B------:R-:W-:-:S06]  /*04e0*/  FMUL R36, R36, R37 ;  /* 0x0000002524247220 */ /* 0x000fcc0000400000 */
[----:B------:R-:W0:Y:S02]  /*04f0*/  F2F.F64.F32 R36, R36 ;  /* 0x0000002400247310 */ /* 0x000e240000201800 */
[----:B0-----:R-:W-:-:S06]  /*0500*/  DMUL R36, R36, 0.5 ;  /* 0x3fe0000024247828 */ /* 0x001fcc0000000000 */
[----:B--2---:R-:W0:Y:S02]  /*0510*/  I2F.F64 R28, R28 ;  /* 0x0000001c001c7312 */ /* 0x004e240000201c00 */
[----:B0-----:R-:W-:-:S06]  /*0520*/  DMUL R28, R36, R28 ;  /* 0x0000001c241c7228 */ /* 0x001fcc0000000000 */
[----:B------:R0:W1:Y:S01]  /*0530*/  F2F.F32.F64 R37, R28 ;  /* 0x0000001c00257310 */ /* 0x0000620000301000 */
[----:B------:R-:W-:Y:S05]  /*0540*/  BRA `(.L_x_2) ;  /* 0x00000000003c7947 */ /* 0x000fea0003800000 */
.L_x_1:
[----:B------:R-:W-:Y:S02]  /*0550*/  I2FP.F32.S32 R25, R26 ;  /* 0x0000001a00197245 */ /* 0x000fe40000201400 */
[----:B------:R-:W-:Y:S02]  /*0560*/  I2FP.F32.S32 R26, R29 ;  /* 0x0000001d001a7245 */ /* 0x000fe40000201400 */
[----:B------:R-:W-:Y:S02]  /*0570*/  SHF.L.U32 R35, R35, 0x2, RZ ;  /* 0x0000000223237819 */ /* 0x000fe400000006ff */
[----:B------:R-:W-:Y:S01]  /*0580*/  I2FP.F32.S32 R37, R27 ;  /* 0x0000001b00257245 */ /* 0x000fe20000201400 */
[----:B------:R-:W-:Y:S01]  /*0590*/  FMUL R26, R25, R26 ;  /* 0x0000001a191a7220 */ /* 0x000fe20000400000 */
[----:B------:R-:W-:Y:S01]  /*05a0*/  I2FP.F32.S32 R36, R36 ;  /* 0x0000002400247245 */ /* 0x000fe20000201400 */
[----:B------:R-:W0:Y:S04]  /*05b0*/  LDC.64 R24, c[0x0][0x3b8] ;  /* 0x0000ee00ff187b82 */ /* 0x000e280000000a00 */
[----:B------:R-:W-:Y:S01]  /*05c0*/  FMUL R37, R36, R37 ;  /* 0x0000002524257220 */ /* 0x000fe20000400000 */
[----:B0-----:R-:W-:-:S05]  /*05d0*/  IMAD.WIDE R24, R35, 0x4, R24 ;  /* 0x0000000423187825 */ /* 0x001fca00078e0218 */
[----:B------:R-:W2:Y:S04]  /*05e0*/  LDG.E R27, desc[UR4][R24.64] ;  /* 0x00000004181b7981 */ /* 0x000ea8000c1e1900 */
[----:B------:R-:W3:Y:S01]  /*05f0*/  LDG.E R28, desc[UR4][R24.64+0x4] ;  /* 0x00000404181c7981 */ /* 0x000ee2000c1e1900 */
[----:B--2---:R-:W-:Y:S02]  /*0600*/  I2FP.F32.S32 R27, R27 ;  /* 0x0000001b001b7245 */ /* 0x004fe40000201400 */
[----:B---3--:R-:W-:-:S03]  /*0610*/  I2FP.F32.S32 R28, R28 ;  /* 0x0000001c001c7245 */ /* 0x008fc60000201400 */
[----:B------:R-:W-:Y:S02]  /*0620*/  FMUL R26, R26, R27 ;  /* 0x0000001b1a1a7220 */ /* 0x000fe40000400000 */
[----:B------:R-:W-:-:S07]  /*0630*/  FMUL R37, R37, R28 ;  /* 0x0000001c25257220 */ /* 0x000fce0000400000 */
.L_x_2:
[----:B------:R-:W-:Y:S05]  /*0640*/  BSYNC.RECONVERGENT B0 ;  /* 0x0000000000007941 */ /* 0x000fea0003800200 */
.L_x_0:
[----:B01----:R-:W-:Y:S01]  /*0650*/  FADD R28, R37, R26 ;  /* 0x0000001a251c7221 */ /* 0x003fe20000000000 */
[----:B------:R-:W0:Y:S01]  /*0660*/  LDC.64 R24, c[0x0][0x3c0] ;  /* 0x0000f000ff187b82 */ /* 0x000e220000000a00 */
[----:B------:R-:W-:Y:S02]  /*0670*/  BSSY.RECONVERGENT B0, `(.L_x_3) ;  /* 0x0000084000007945 */ /* 0x000fe40003800200 */
[----:B------:R-:W-:-:S04]  /*0680*/  FADD R27, R31, R28 ;  /* 0x0000001c1f1b7221 */ /* 0x000fc80000000000 */
[----:B------:R-:W-:Y:S01]  /*0690*/  FADD R27, R32, R27 ;  /* 0x0000001b201b7221 */ /* 0x000fe20000000000 */
[----:B------:R-:W1:Y:S04]  /*06a0*/  LDC.64 R28, c[0x0][0x3d8] ;  /* 0x0000f600ff1c7b82 */ /* 0x000e680000000a00 */
[----:B------:R-:W-:Y:S01]  /*06b0*/  FSETP.GT.AND P0, PT, R27, R30, PT ;  /* 0x0000001e1b00720b */ /* 0x000fe20003f04000 */
[----:B------:R-:W-:Y:S01]  /*06c0*/  VIADD R30, R0, 0x1 ;  /* 0x00000001001e7836 */ /* 0x000fe20000000000 */
[----:B------:R-:W-:Y:S01]  /*06d0*/  MOV R27, 0x3 ;  /* 0x00000003001b7802 */ /* 0x000fe20000000f00 */
[----:B0-----:R-:W-:-:S10]  /*06e0*/  IMAD.WIDE R24, R35, 0x4, R24 ;  /* 0x0000000423187825 */ /* 0x001fd400078e0218 */
[----:B------:R-:W-:Y:S01]  /*06f0*/  @P0 IMAD.MOV.U32 R36, RZ, RZ, 0x1 ;  /* 0x00000001ff240424 */ /* 0x000fe200078e00ff */
[----:B------:R-:W-:Y:S01]  /*0700*/  STG.E desc[UR4][R24.64], R0 ;  /* 0x0000000018007986 */ /* 0x000fe2000c101904 */
[----:B-1----:R-:W-:-:S03]  /*0710*/  IMAD.WIDE R28, R35, 0x4, R28 ;  /* 0x00000004231c7825 */ /* 0x002fc600078e021c */
[----:B------:R-:W-:Y:S04]  /*0720*/  STG.E desc[UR4][R24.64+0x4], R0 ;  /* 0x0000040018007986 */ /* 0x000fe8000c101904 */
[----:B------:R-:W-:Y:S04]  /*0730*/  STG.E desc[UR4][R24.64+0x8], R30 ;  /* 0x0000081e18007986 */ /* 0x000fe8000c101904 */
[----:B------:R0:W-:Y:S04]  /*0740*/  STG.E desc[UR4][R24.64+0xc], R30 ;  /* 0x00000c1e18007986 */ /* 0x0001e8000c101904 */
[----:B------:R1:W-:Y:S04]  /*0750*/  STG.E desc[UR4][R28.64], R27 ;  /* 0x0000001b1c007986 */ /* 0x0003e8000c101904 */
[----:B------:R1:W-:Y:S04]  /*0760*/  STG.E desc[UR4][R28.64+0x4], R27 ;  /* 0x0000041b1c007986 */ /* 0x0003e8000c101904 */
[----:B------:R1:W-:Y:S01]  /*0770*/  STG.E desc[UR4][R28.64+0x8], R27 ;  /* 0x0000081b1c007986 */ /* 0x0003e2000c101904 */
[----:B0-----:R-:W-:-:S03]  /*0780*/  @P0 MOV R25, 0x1 ;  /* 0x0000000100190802 */ /* 0x001fc60000000f00 */
[----:B------:R1:W-:Y:S04]  /*0790*/  STG.E desc[UR4][R28.64+0xc], R27 ;  /* 0x00000c1b1c007986 */ /* 0x0003e8000c101904 */
[----:B------:R1:W-:Y:S04]  /*07a0*/  @P0 STG.E desc[UR4][R28.64], R36 ;  /* 0x000000241c000986 */ /* 0x0003e8000c101904 */
[----:B------:R1:W-:Y:S04]  /*07b0*/  @P0 STG.E desc[UR4][R28.64+0x4], R36 ;  /* 0x000004241c000986 */ /* 0x0003e8000c101904 */
[----:B------:R1:W-:Y:S04]  /*07c0*/  @P0 STG.E desc[UR4][R28.64+0x8], R36 ;  /* 0x000008241c000986 */ /* 0x0003e8000c101904 */
[----:B------:R1:W-:Y:S01]  /*07d0*/  @P0 STG.E desc[UR4][R28.64+0xc], R36 ;  /* 0x00000c241c000986 */ /* 0x0003e2000c101904 */
[----:B------:R-:W-:Y:S05]  /*07e0*/  @P0 BRA `(.L_x_4) ;  /* 0x0000000400b00947 */ /* 0x000fea0003800000 */
[----:B------:R-:W-:Y:S01]  /*07f0*/  FSETP.GT.AND P0, PT, R37, RZ, PT ;  /* 0x000000ff2500720b */ /* 0x000fe20003f04000 */
[----:B------:R-:W-:-:S12]  /*0800*/  BSSY.RECONVERGENT B1, `(.L_x_5) ;  /* 0x000001c000017945 */ /* 0x000fd80003800200 */
[----:B------:R-:W-:Y:S05]  /*0810*/  @!P0 BRA `(.L_x_6) ;  /* 0x0000000000488947 */ /* 0x000fea0003800000 */
[----:B------:R-:W0:Y:S01]  /*0820*/  LDCU UR6, c[0x0][0x3d0] ;  /* 0x00007a00ff0677ac */ /* 0x000e220008000800 */
[----:B------:R-:W-:Y:S01]  /*0830*/  BSSY.RELIABLE B2, `(.L_x_7) ;  /* 0x000000d000027945 */ /* 0x000fe20003800100 */
[----:B0-----:R-:W-:-:S04]  /*0840*/  I2FP.F32.S32 R0, UR6 ;  /* 0x0000000600007c45 */ /* 0x001fc80008201400 */
[----:B------:R-:W-:-:S13]  /*0850*/  FSETP.GE.AND P0, PT, R37, R0, PT ;  /* 0x000000002500720b */ /* 0x000fda0003f06000 */
[----:B------:R-:W-:Y:S05]  /*0860*/  @!P0 BRA `(.L_x_8) ;  /* 0x0000000000248947 */ /* 0x000fea0003800000 */
[----:B------:R-:W2:Y:S04]  /*0870*/  LDG.E R18, desc[UR4][R18.64] ;  /* 0x0000000412127981 */ /* 0x000ea8000c1e1900 */
[----:B------:R-:W2:Y:S01]  /*0880*/  LDG.E R11, desc[UR4][R10.64] ;  /* 0x000000040a0b7981 */ /* 0x000ea2000c1e1900 */
[----:B------:R-:W-:Y:S01]  /*0890*/  FADD R25, R6, R7 ;  /* 0x0000000706197221 */ /* 0x000fe20000000000 */
[----:B--2---:R-:W-:-:S05]  /*08a0*/  IMAD.IADD R0, R18, 0x1, R11 ;  /* 0x0000000112007824 */ /* 0x004fca00078e020b */
[----:B------:R-:W-:-:S04]  /*08b0*/  I2FP.F32.S32 R0, R0 ;  /* 0x0000000000007245 */ /* 0x000fc80000201400 */
[----:B------:R-:W-:-:S13]  /*08c0*/  FSETP.GT.AND P0, PT, R25, R0, PT ;  /* 0x000000001900720b */ /* 0x000fda0003f04000 */
[----:B------:R2:W-:Y:S01]  /*08d0*/  @P0 STG.E desc[UR4][R28.64+0x4], RZ ;  /* 0x000004ff1c000986 */ /* 0x0005e2000c101904 */
[----:B------:R-:W-:Y:S05]  /*08e0*/  @P0 BREAK.RELIABLE B2 ;  /* 0x0000000000020942 */ /* 0x000fea0003800100 */
[----:B------:R-:W-:Y:S05]  /*08f0*/  @P0 BRA `(.L_x_9) ;  /* 0x0000000000300947 */ /* 0x000fea0003800000 */
.L_x_8:
[----:B------:R-:W-:Y:S05]  /*0900*/  BSYNC.RELIABLE B2 ;  /* 0x0000000000027941 */ /* 0x000fea0003800100 */
.L_x_7:
[----:B------:R-:W-:-:S05]  /*0910*/  HFMA2 R11, -RZ, RZ, 0, 5.9604644775390625e-08 ;  /* 0x00000001ff0b7431 */ /* 0x000fca00000001ff */
[----:B------:R3:W-:Y:S01]  /*0920*/  STG.E desc[UR4][R28.64+0x4], R11 ;  /* 0x0000040b1c007986 */ /* 0x0007e2000c101904 */
[----:B------:R-:W-:Y:S05]  /*0930*/  BRA `(.L_x_9) ;  /* 0x0000000000207947 */ /* 0x000fea0003800000 */
.L_x_6:
[----:B------:R-:W2:Y:S01]  /*0940*/  LDG.E R18, desc[UR4][R18.64] ;  /* 0x0000000412127981 */ /* 0x000ea2000c1e1900 */
[----:B------:R-:W0:Y:S03]  /*0950*/  LDCU UR6, c[0x0][0x3d4] ;  /* 0x00007a80ff0677ac */ /* 0x000e260008000800 */
[----:B------:R-:W2:Y:S02]  /*0960*/  LDG.E R11, desc[UR4][R10.64] ;  /* 0x000000040a0b7981 */ /* 0x000ea4000c1e1900 */
[----:B--2---:R-:W-:-:S05]  /*0970*/  IMAD.IADD R0, R18, 0x1, R11 ;  /* 0x0000000112007824 */ /* 0x004fca00078e020b */
[----:B0-----:R-:W-:-:S13]  /*0980*/  ISETP.GT.AND P0, PT, R0, UR6, PT ;  /* 0x0000000600007c0c */ /* 0x001fda000bf04270 */
[----:B------:R-:W-:-:S05]  /*0990*/  @P0 MOV R25, 0x2 ;  /* 0x0000000200190802 */ /* 0x000fca0000000f00 */
[----:B------:R0:W-:Y:S04]  /*09a0*/  @P0 STG.E desc[UR4][R28.64+0x4], R25 ;  /* 0x000004191c000986 */ /* 0x0001e8000c101904 */
[----:B------:R0:W-:Y:S02]  /*09b0*/  @!P0 STG.E desc[UR4][R28.64+0x4], R27 ;  /* 0x0000041b1c008986 */ /* 0x0001e4000c101904 */
.L_x_9:
[----:B------:R-:W-:Y:S05]  /*09c0*/  BSYNC.RECONVERGENT B1 ;  /* 0x0000000000017941 */ /* 0x000fea0003800200 */
.L_x_5:
[----:B------:R-:W-:Y:S01]  /*09d0*/  FSETP.GT.AND P0, PT, R26, RZ, PT ;  /* 0x000000ff1a00720b */ /* 0x000fe20003f04000 */
[----:B------:R-:W-:-:S12]  /*09e0*/  BSSY.RECONVERGENT B1, `(.L_x_10) ;  /* 0x0000020000017945 */ /* 0x000fd80003800200 */
[----:B------:R-:W-:Y:S05]  /*09f0*/  @!P0 BRA `(.L_x_11) ;  /* 0x0000000000508947 */ /* 0x000fea0003800000 */
[----:B------:R-:W3:Y:S01]  /*0a00*/  LDCU UR6, c[0x0][0x3d0] ;  /* 0x00007a00ff0677ac */ /* 0x000ee20008000800 */
[----:B------:R-:W-:Y:S01]  /*0a10*/  BSSY.RELIABLE B2, `(.L_x_12) ;  /* 0x000000e000027945 */ /* 0x000fe20003800100 */
[----:B---3--:R-:W-:-:S04]  /*0a20*/  I2FP.F32.S32 R11, UR6 ;  /* 0x00000006000b7c45 */ /* 0x008fc80008201400 */
[----:B------:R-:W-:-:S13]  /*0a30*/  FSETP.GE.AND P0, PT, R26, R11, PT ;  /* 0x0000000b1a00720b */ /* 0x000fda0003f06000 */
[----:B------:R-:W-:Y:S05]  /*0a40*/  @!P0 BRA `(.L_x_13) ;  /* 0x0000000000288947 */ /* 0x000fea0003800000 */
[----:B------:R-:W3:Y:S04]  /*0a50*/  LDG.E R12, desc[UR4][R12.64] ;  /* 0x000000040c0c7981 */ /* 0x000ee8000c1e1900 */
[----:B------:R-:W3:Y:S01]  /*0a60*/  LDG.E R9, desc[UR4][R8.64] ;  /* 0x0000000408097981 */ /* 0x000ee2000c1e1900 */
[----:B------:R-:W-:Y:S01]  /*0a70*/  FADD R11, R6, R7 ;  /* 0x00000007060b7221 */ /* 0x000fe20000000000 */
[----:B---3--:R-:W-:-:S05]  /*0a80*/  IMAD.IADD R0, R12, 0x1, R9 ;  /* 0x000000010c007824 */ /* 0x008fca00078e0209 */
[----:B------:R-:W-:-:S04]  /*0a90*/  I2FP.F32.S32 R0, R0 ;  /* 0x0000000000007245 */ /* 0x000fc80000201400 */
[----:B------:R-:W-:-:S13]  /*0aa0*/  FSETP.GT.AND P0, PT, R11, R0, PT ;  /* 0x000000000b00720b */ /* 0x000fda0003f04000 */
[----:B------:R3:W-:Y:S01]  /*0ab0*/  @P0 STG.E desc[UR4][R28.64], RZ ;  /* 0x000000ff1c000986 */ /* 0x0007e2000c101904 */
[----:B------:R-:W-:Y:S05]  /*0ac0*/  @P0 BREAK.RELIABLE B2 ;  /* 0x0000000000020942 */ /* 0x000fea0003800100 */
[----:B0-----:R-:W-:Y:S01]  /*0ad0*/  @P0 MOV R25, RZ ;  /* 0x000000ff00190202 */ /* 0x001fe20000000f00 */
[----:B------:R-:W-:Y:S06]  /*0ae0*/  @P0 BRA `(.L_x_14) ;  /* 0x00000000003c0947 */ /* 0x000fec0003800000 */
.L_x_13:
[----:B------:R-:W-:Y:S05]  /*0af0*/  BSYNC.RELIABLE B2 ;  /* 0x0000000000027941 */ /* 0x000fea0003800100 */
.L_x_12:
[----:B------:R-:W-:Y:S02]  /*0b00*/  IMAD.MOV.U32 R9, RZ, RZ, 0x1 ;  /* 0x00000001ff097424 */ /* 0x000fe400078e00ff */
[----:B0-----:R-:W-:-:S03]  /*0b10*/  HFMA2 R25, -RZ, RZ, 0, 5.9604644775390625e-08 ;  /* 0x00000001ff197431 */ /* 0x001fc600000001ff */
[----:B------:R4:W-:Y:S01]  /*0b20*/  STG.E desc[UR4][R28.64], R9 ;  /* 0x000000091c007986 */ /* 0x0009e2000c101904 */
[----:B------:R-:W-:Y:S05]  /*0b30*/  BRA `(.L_x_14) ;  /* 0x0000000000287947 */ /* 0x000fea0003800000 */
.L_x_11:
[----:B------:R-:W4:Y:S01]  /*0b40*/  LDG.E R12, desc[UR4][R12.64] ;  /* 0x000000040c0c7981 */ /* 0x000f22000c1e1900 */
[----:B------:R-:W5:Y:S03]  /*0b50*/  LDCU UR6, c[0x0][0x3d4] ;  /* 0x00007a80ff0677ac */ /* 0x000f660008000800 */
[----:B------:R-:W4:Y:S02]  /*0b60*/  LDG.E R9, desc[UR4][R8.64] ;  /* 0x0000000408097981 */ /* 0x000f24000c1e1900 */
[----:B----4-:R-:W-:-:S05]  /*0b70*/  IMAD.IADD R0, R12, 0x1, R9 ;  /* 0x000000010c007824 */ /* 0x010fca00078e0209 */
[----:B-----5:R-:W-:-:S13]  /*0b80*/  ISETP.GT.AND P0, PT, R0, UR6, PT ;  /* 0x0000000600007c0c */ /* 0x020fda000bf04270 */
[----:B---3--:R-:W-:Y:S01]  /*0b90*/  @P0 MOV R11, 0x2 ;  /* 0x00000002000b0802 */ /* 0x008fe20000000f00 */
[----:B0-----:R-:W-:Y:S01]  /*0ba0*/  @P0 IMAD.MOV.U32 R25, RZ, RZ, 0x2 ;  /* 0x00000002ff190424 */ /* 0x001fe200078e00ff */
[----:B------:R-:W-:-:S03]  /*0bb0*/  @!P0 MOV R25, 0x3 ;  /* 0x0000000300198802 */ /* 0x000fc60000000f00 */
[----:B------:R0:W-:Y:S04]  /*0bc0*/  @P0 STG.E desc[UR4][R28.64], R11 ;  /* 0x0000000b1c000986 */ /* 0x0001e8000c101904 */
[----:B------:R0:W-:Y:S02]  /*0bd0*/  @!P0 STG.E desc[UR4][R28.64], R27 ;  /* 0x0000001b1c008986 */ /* 0x0001e4000c101904 */
.L_x_14:
[----:B------:R-:W-:Y:S05]  /*0be0*/  BSYNC.RECONVERGENT B1 ;  /* 0x0000000000017941 */ /* 0x000fea0003800200 */
.L_x_10:
[----:B------:R-:W-:Y:S01]  /*0bf0*/  FSETP.GT.AND P0, PT, R31, RZ, PT ;  /* 0x000000ff1f00720b */ /* 0x000fe20003f04000 */
[----:B------:R-:W-:-:S12]  /*0c00*/  BSSY.RECONVERGENT B1, `(.L_x_15) ;  /* 0x0000015000017945 */ /* 0x000fd80003800200 */
[----:B------:R-:W-:Y:S05]  /*0c10*/  @!P0 BRA `(.L_x_16) ;  /* 0x0000000000488947 */ /* 0x000fea0003800000 */
[----:B------:R-:W5:Y:S01]  /*0c20*/  LDCU UR6, c[0x0][0x3d0] ;  /* 0x00007a00ff0677ac */ /* 0x000f620008000800 */
[----:B------:R-:W-:Y:S01]  /*0c30*/  BSSY.RELIABLE B2, `(.L_x_17) ;  /* 0x000000d000027945 */ /* 0x000fe20003800100 */
[----:B-----5:R-:W-:-:S04]  /*0c40*/  I2FP.F32.S32 R0, UR6 ;  /* 0x0000000600007c45 */ /* 0x020fc80008201400 */
[----:B------:R-:W-:-:S13]  /*0c50*/  FSETP.GE.AND P0, PT, R31, R0, PT ;  /* 0x000000001f00720b */ /* 0x000fda0003f06000 */
[----:B------:R-:W-:Y:S05]  /*0c60*/  @!P0 BRA `(.L_x_18) ;  /* 0x0000000000248947 */ /* 0x000fea0003800000 */
[----:B------:R-:W5:Y:S04]  /*0c70*/  LDG.E R22, desc[UR4][R22.64] ;  /* 0x0000000416167981 */ /* 0x000f68000c1e1900 */
[----:B------:R-:W5:Y:S01]  /*0c80*/  LDG.E R17, desc[UR4][R16.64] ;  /* 0x0000000410117981 */ /* 0x000f62000c1e1900 */
[----:B----4-:R-:W-:Y:S01]  /*0c90*/  FADD R9, R6, R7 ;  /* 0x0000000706097221 */ /* 0x010fe20000000000 */
[----:B-----5:R-:W-:-:S05]  /*0ca0*/  IMAD.IADD R0, R22, 0x1, R17 ;  /* 0x0000000116007824 */ /* 0x020fca00078e0211 */
[----:B------:R-:W-:-:S04]  /*0cb0*/  I2FP.F32.S32 R0, R0 ;  /* 0x0000000000007245 */ /* 0x000fc80000201400 */
[----:B------:R-:W-:-:S13]  /*0cc0*/  FSETP.GT.AND P0, PT, R9, R0, PT ;  /* 0x000000000900720b */ /* 0x000fda0003f04000 */
[----:B------:R4:W-:Y:S01]  /*0cd0*/  @P0 STG.E desc[UR4][R28.64+0x8], RZ ;  /* 0x000008ff1c000986 */ /* 0x0009e2000c101904 */
[----:B------:R-:W-:Y:S05]  /*0ce0*/  @P0 BREAK.RELIABLE B2 ;  /* 0x0000000000020942 */ /* 0x000fea0003800100 */
[----:B------:R-:W-:Y:S05]  /*0cf0*/  @P0 BRA `(.L_x_19) ;  /* 0x0000000000140947 */ /* 0x000fea0003800000 */
.L_x_18:
[----:B------:R-:W-:Y:S05]  /*0d00*/  BSYNC.RELIABLE B2 ;  /* 0x0000000000027941 */ /* 0x000fea0003800100 */
.L_x_17:
[----:B----4-:R-:W-:-:S05]  /*0d10*/  HFMA2 R9, -RZ, RZ, 0, 5.9604644775390625e-08 ;  /* 0x00000001ff097431 */ /* 0x010fca00000001ff */
[----:B------:R4:W-:Y:S01]  /*0d20*/  STG.E desc[UR4][R28.64+0x8], R9 ;  /* 0x000008091c007986 */ /* 0x0009e2000c101904 */
[----:B------:R-:W-:Y:S05]  /*0d30*/  BRA `(.L_x_19) ;  /* 0x0000000000047947 */ /* 0x000fea0003800000 */
.L_x_16:
[----:B------:R0:W-:Y:S02]  /*0d40*/  STG.E desc[UR4][R28.64+0x8], R27 ;  /* 0x0000081b1c007986 */ /* 0x0001e4000c101904 */
.L_x_19:
[----:B------:R-:W-:Y:S05]  /*0d50*/  BSYNC.RECONVERGENT B1 ;  /* 0x0000000000017941 */ /* 0x000fea0003800200 */
.L_x_15:
[----:B------:R-:W-:-:S13]  /*0d60*/  FSETP.GT.AND P0, PT, R32, RZ, PT ;  /* 0x000000ff2000720b */ /* 0x000fda0003f04000 */
[----:B------:R-:W-:Y:S05]  /*0d70*/  @!P0 BRA `(.L_x_20) ;  /* 0x0000000000488947 */ /* 0x000fea0003800000 */
[----:B------:R-:W4:Y:S01]  /*0d80*/  LDCU UR6, c[0x0][0x3d0] ;  /* 0x00007a00ff0677ac */ /* 0x000f220008000800 */
[----:B------:R-:W-:Y:S01]  /*0d90*/  BSSY.RELIABLE B1, `(.L_x_21) ;  /* 0x000000d000017945 */ /* 0x000fe20003800100 */
[----:B----4-:R-:W-:-:S04]  /*0da0*/  I2FP.F32.S32 R9, UR6 ;  /* 0x0000000600097c45 */ /* 0x010fc80008201400 */
[----:B------:R-:W-:-:S13]  /*0db0*/  FSETP.GE.AND P0, PT, R32, R9, PT ;  /* 0x000000092000720b */ /* 0x000fda0003f06000 */
[----:B------:R-:W-:Y:S05]  /*0dc0*/  @!P0 BRA `(.L_x_22) ;  /* 0x0000000000248947 */ /* 0x000fea0003800000 */
[----:B------:R-:W4:Y:S04]  /*0dd0*/  LDG.E R20, desc[UR4][R20.64] ;  /* 0x0000000414147981 */ /* 0x000f28000c1e1900 */
[----:B------:R-:W4:Y:S01]  /*0de0*/  LDG.E R15, desc[UR4][R14.64] ;  /* 0x000000040e0f7981 */ /* 0x000f22000c1e1900 */
[----:B------:R-:W-:Y:S01]  /*0df0*/  FADD R7, R6, R7 ;  /* 0x0000000706077221 */ /* 0x000fe20000000000 */
[----:B----4-:R-:W-:-:S05]  /*0e00*/  IMAD.IADD R0, R20, 0x1, R15 ;  /* 0x0000000114007824 */ /* 0x010fca00078e020f */
[----:B------:R-:W-:-:S04]  /*0e10*/  I2FP.F32.S32 R0, R0 ;  /* 0x0000000000007245 */ /* 0x000fc80000201400 */
[----:B------:R-:W-:-:S13]  /*0e20*/  FSETP.GT.AND P0, PT, R7, R0, PT ;  /* 0x000000000700720b */ /* 0x000fda0003f04000 */
[----:B------:R4:W-:Y:S01]  /*0e30*/  @P0 STG.E desc[UR4][R28.64+0xc], RZ ;  /* 0x00000cff1c000986 */ /* 0x0009e2000c101904 */
[----:B------:R-:W-:Y:S05]  /*0e40*/  @P0 BREAK.RELIABLE B1 ;  /* 0x0000000000010942 */ /* 0x000fea0003800100 */
[----:B------:R-:W-:Y:S05]  /*0e50*/  @P0 BRA `(.L_x_4) ;  /* 0x0000000000140947 */ /* 0x000fea0003800000 */
.L_x_22:
[----:B------:R-:W-:Y:S05]  /*0e60*/  BSYNC.RELIABLE B1 ;  /* 0x0000000000017941 */ /* 0x000fea0003800100 */
.L_x_21:
[----:B------:R-:W-:-:S05]  /*0e70*/  MOV R7, 0x1 ;  /* 0x0000000100077802 */ /* 0x000fca0000000f00 */
[----:B------:R0:W-:Y:S01]  /*0e80*/  STG.E desc[UR4][R28.64+0xc], R7 ;  /* 0x00000c071c007986 */ /* 0x0001e2000c101904 */
[----:B------:R-:W-:Y:S05]  /*0e90*/  BRA `(.L_x_4) ;  /* 0x0000000000047947 */ /* 0x000fea0003800000 */
.L_x_20:
[----:B------:R0:W-:Y:S02]  /*0ea0*/  STG.E desc[UR4][R28.64+0xc], R27 ;  /* 0x00000c1b1c007986 */ /* 0x0001e4000c101904 */
.L_x_4:
[----:B------:R-:W-:Y:S05]  /*0eb0*/  BSYNC.RECONVERGENT B0 ;  /* 0x0000000000007941 */ /* 0x000fea0003800200 */
.L_x_3:
[----:B------:R-:W-:Y:S05]  /*0ec0*/  WARPSYNC.ALL ;  /* 0x0000000000007948 */ /* 0x000fea0003800000 */
[----:B0-----:R-:W0:Y:S01]  /*0ed0*/  LDC.64 R6, c[0x0][0x3e8] ;  /* 0x0000fa00ff067b82 */ /* 0x001e220000000a00 */
[----:B------:R-:W-:-:S07]  /*0ee0*/  IMAD.MOV.U32 R0, RZ, RZ, 0x1 ;  /* 0x00000001ff007424 */ /* 0x000fce00078e00ff */
[----:B------:R-:W5:Y:S08]  /*0ef0*/  LDC.64 R10, c[0x0][0x3f8] ;  /* 0x0000fe00ff0a7b82 */ /* 0x000f700000000a00 */
[----:B----4-:R-:W4:Y:S01]  /*0f00*/  LDC.64 R8, c[0x0][0x3e0] ;  /* 0x0000f800ff087b82 */ /* 0x010f220000000a00 */
[----:B0-----:R-:W-:-:S07]  /*0f10*/  IMAD.WIDE.U32 R14, R25, 0x4, R6 ;  /* 0x00000004190e7825 */ /* 0x001fce00078e0006 */
[----:B------:R-:W0:Y:S01]  /*0f20*/  LDC.64 R12, c[0x0][0x3f0] ;  /* 0x0000fc00ff0c7b82 */ /* 0x000e220000000a00 */
[----:B------:R-:W2:Y:S01]  /*0f30*/  ATOMG.E.ADD.STRONG.GPU PT, R19, desc[UR4][R14.64], R0 ;  /* 0x800000000e1379a8 */ /* 0x000ea200081ef104 */
[----:B-----5:R-:W-:-:S05]  /*0f40*/  IMAD.WIDE R10, R35, 0x4, R10 ;  /* 0x00000004230a7825 */ /* 0x020fca00078e020a */
[----:B--2---:R2:W-:Y:S04]  /*0f50*/  STG.E desc[UR4][R10.64], R19 ;  /* 0x000000130a007986 */ /* 0x0045e8000c101904 */
[----:B------:R-:W4:Y:S02]  /*0f60*/  LDG.E R17, desc[UR4][R28.64] ;  /* 0x000000041c117981 */ /* 0x000f24000c1e1900 */
[----:B----4-:R-:W-:-:S05]  /*0f70*/  IMAD.WIDE R16, R17, 0x4, R8 ;  /* 0x0000000411107825 */ /* 0x010fca00078e0208 */
[----:B------:R-:W4:Y:S01]  /*0f80*/  ATOMG.E.ADD.STRONG.GPU PT, R21, desc[UR4][R16.64], R34 ;  /* 0x80000022101579a8 */ /* 0x000f2200081ef104 */
[----:B0-----:R-:W-:-:S05]  /*0f90*/  IMAD.WIDE R12, R35, 0x4, R12 ;  /* 0x00000004230c7825 */ /* 0x001fca00078e020c */
[----:B----4-:R0:W-:Y:S04]  /*0fa0*/  STG.E desc[UR4][R12.64], R21 ;  /* 0x000000150c007986 */ /* 0x0101e8000c101904 */
[----:B------:R-:W4:Y:S02]  /*0fb0*/  LDG.E R15, desc[UR4][R28.64+0x4] ;  /* 0x000004041c0f7981 */ /* 0x000f24000c1e1900 */
[----:B----4-:R-:W-:-:S06]  /*0fc0*/  IMAD.WIDE R14, R15, 0x4, R6 ;  /* 0x000000040f0e7825 */ /* 0x010fcc00078e0206 */
[----:B------:R-:W4:Y:S04]  /*0fd0*/  ATOMG.E.ADD.STRONG.GPU PT, R15, desc[UR4][R14.64], R0 ;  /* 0x800000000e0f79a8 */ /* 0x000f2800081ef104 */
[----:B----4-:R4:W-:Y:S04]  /*0fe0*/  STG.E desc[UR4][R10.64+0x4], R15 ;  /* 0x0000040f0a007986 */ /* 0x0109e8000c101904 */
[----:B--2---:R-:W2:Y:S02]  /*0ff0*/  LDG.E R19, desc[UR4][R28.64+0x4] ;  /* 0x000004041c137981 */ /* 0x004ea4000c1e1900 */
[----:B--2---:R-:W-:-:S06]  /*1000*/  IMAD.WIDE R18, R19, 0x4, R8 ;  /* 0x0000000413127825 */ /* 0x004fcc00078e0208 */
[----:B------:R-:W2:Y:S04]  /*1010*/  ATOMG.E.ADD.STRONG.GPU PT, R19, desc[UR4][R18.64], R33 ;  /* 0x80000021121379a8 */ /* 0x000ea800081ef104 */
[----:B--2---:R2:W-:Y:S04]  /*1020*/  STG.E desc[UR4][R12.64+0x4], R19 ;  /* 0x000004130c007986 */ /* 0x0045e8000c101904 */
[----:B------:R-:W5:Y:S02]  /*1030*/  LDG.E R17, desc[UR4][R28.64+0x8] ;  /* 0x000008041c117981 */ /* 0x000f64000c1e1900 */
[----:B-----5:R-:W-:-:S06]  /*1040*/  IMAD.WIDE R16, R17, 0x4, R6 ;  /* 0x0000000411107825 */ /* 0x020fcc00078e0206 */
[----:B------:R-:W5:Y:S04]  /*1050*/  ATOMG.E.ADD.STRONG.GPU PT, R17, desc[UR4][R16.64], R0 ;  /* 0x80000000101179a8 */ /* 0x000f6800081ef104 */
[----:B-----5:R-:W-:Y:S04]  /*1060*/  STG.E desc[UR4][R10.64+0x8], R17 ;  /* 0x000008110a007986 */ /* 0x020fe8000c101904 */
[----:B0-----:R-:W4:Y:S01]  /*1070*/  LDG.E R21, desc[UR4][R28.64+0x8] ;  /* 0x000008041c157981 */ /* 0x001f22000c1e1900 */
[----:B------:R-:W-:Y:S01]  /*1080*/  IADD3 R5, PT, PT, R2, R5, RZ ;  /* 0x0000000502057210 */ /* 0x000fe20007ffe0ff */
[----:B----4-:R-:W-:-:S05]  /*1090*/  IMAD.WIDE R14, R21, 0x4, R8 ;  /* 0x00000004150e7825 */ /* 0x010fca00078e0208 */
[----:B------:R-:W4:Y:S04]  /*10a0*/  ATOMG.E.ADD.STRONG.GPU PT, R5, desc[UR4][R14.64], R5 ;  /* 0x800000050e0579a8 */ /* 0x000f2800081ef104 */
[----:B----4-:R-:W-:Y:S04]  /*10b0*/  STG.E desc[UR4][R12.64+0x8], R5 ;  /* 0x000008050c007986 */ /* 0x010fe8000c101904 */
[----:B------:R-:W4:Y:S02]  /*10c0*/  LDG.E R21, desc[UR4][R28.64+0xc] ;  /* 0x00000c041c157981 */ /* 0x000f24000c1e1900 */
[----:B----4-:R-:W-:-:S06]  /*10d0*/  IMAD.WIDE R6, R21, 0x4, R6 ;  /* 0x0000000415067825 */ /* 0x010fcc00078e0206 */
[----:B------:R-:W4:Y:S04]  /*10e0*/  ATOMG.E.ADD.STRONG.GPU PT, R7, desc[UR4][R6.64], R0 ;  /* 0x80000000060779a8 */ /* 0x000f2800081ef104 */
[----:B----4-:R-:W-:Y:S04]  /*10f0*/  STG.E desc[UR4][R10.64+0xc], R7 ;  /* 0x00000c070a007986 */ /* 0x010fe8000c101904 */
[----:B--2---:R-:W2:Y:S01]  /*1100*/  LDG.E R19, desc[UR4][R28.64+0xc] ;  /* 0x00000c041c137981 */ /* 0x004ea2000c1e1900 */
[----:B------:R-:W-:Y:S02]  /*1110*/  IMAD.IADD R3, R3, 0x1, R4 ;  /* 0x0000000103037824 */ /* 0x000fe400078e0204 */
[----:B--2---:R-:W-:-:S05]  /*1120*/  IMAD.WIDE R8, R19, 0x4, R8 ;  /* 0x0000000413087825 */ /* 0x004fca00078e0208 */
[----:B------:R-:W2:Y:S04]  /*1130*/  ATOMG.E.ADD.STRONG.GPU PT, R3, desc[UR4][R8.64], R3 ;  /* 0x80000003080379a8 */ /* 0x000ea800081ef104 */
[----:B--2---:R-:W-:Y:S01]  /*1140*/  STG.E desc[UR4][R12.64+0xc], R3 ;  /* 0x00000c030c007986 */ /* 0x004fe2000c101904 */
[----:B------:R-:W-:Y:S05]  /*1150*/  EXIT ;  /* 0x000000000000794d */ /* 0x000fea0003800000 */
.L_x_23:
[----:B------:R-:W-:-:S00]  /*1160*/  BRA `(.L_x_23) ;  /* 0xfffffffc00fc7947 */ /* 0x000fc0000383ffff */
[----:B------:R-:W-:-:S00]  /*1170*/  NOP ;  /* 0x0000000000007918 */ /* 0x000fc00000000000 */
        /* <DEDUP_REMOVED lines=8> */
.L_x_24:


//--------------------- .nv.shared.reserved.0     --------------------------
	.section	.nv.shared.reserved.0,"aw",@nobits
	.weak		__nv_reservedSMEM_offset_0_alias
	.size		__nv_reservedSMEM_offset_0_alias, 0, 64
	.other		__nv_reservedSMEM_offset_0_alias,@"STO_CUDA_RESERVED_SHARED STV_DEFAULT"
__nv_reservedSMEM_offset_0_alias:
	.zero		0
	.zero		64


//--------------------- .nv.constant0.sortBlocks  --------------------------
	.section	.nv.constant0.sortBlocks,"a",@progbits
	.sectionflags	@""
	.align	4
.nv.constant0.sortBlocks:
	.zero		1024


//--------------------- SYMBOLS --------------------------

	.type		.nv.reservedSmem.offset0,@object
	.size		.nv.reservedSmem.offset0,0x4
